//
// Generated by NVIDIA NVVM Compiler
//
// Compiler Build ID: CL-36424714
// Cuda compilation tools, release 13.0, V13.0.88
// Based on NVVM 20.0.0
//

.version 9.0
.target sm_100
.address_size 64

	// .globl	_Z6flightPfS_S_S_i

.visible .entry _Z6flightPfS_S_S_i(
	.param .u64 .ptr .align 1 _Z6flightPfS_S_S_i_param_0,
	.param .u64 .ptr .align 1 _Z6flightPfS_S_S_i_param_1,
	.param .u64 .ptr .align 1 _Z6flightPfS_S_S_i_param_2,
	.param .u64 .ptr .align 1 _Z6flightPfS_S_S_i_param_3,
	.param .u32 _Z6flightPfS_S_S_i_param_4
)
{
	.reg .pred 	%p<4>;
	.reg .b32 	%r<3>;
	.reg .b32 	%f<13>;
	.reg .b64 	%rd<14>;

	ld.param.u64 	%rd3, [_Z6flightPfS_S_S_i_param_0];
	ld.param.u64 	%rd4, [_Z6flightPfS_S_S_i_param_1];
	ld.param.u64 	%rd5, [_Z6flightPfS_S_S_i_param_2];
	ld.param.u64 	%rd6, [_Z6flightPfS_S_S_i_param_3];
	ld.param.u32 	%r2, [_Z6flightPfS_S_S_i_param_4];
	mov.u32 	%r1, %tid.x;
	setp.ge.s32 	%p1, %r1, %r2;
	@%p1 bra 	$L__BB0_5;
	cvta.to.global.u64 	%rd7, %rd3;
	cvta.to.global.u64 	%rd8, %rd4;
	cvta.to.global.u64 	%rd9, %rd5;
	cvta.to.global.u64 	%rd10, %rd6;
	mul.wide.u32 	%rd11, %r1, 4;
	add.s64 	%rd12, %rd9, %rd11;
	ld.global.f32 	%f5, [%rd12];
	add.s64 	%rd1, %rd7, %rd11;
	ld.global.f32 	%f6, [%rd1];
	add.f32 	%f7, %f5, %f6;
	st.global.f32 	[%rd1], %f7;
	add.s64 	%rd13, %rd10, %rd11;
	ld.global.f32 	%f8, [%rd13];
	add.s64 	%rd2, %rd8, %rd11;
	ld.global.f32 	%f9, [%rd2];
	add.f32 	%f12, %f8, %f9;
	st.global.f32 	[%rd2], %f12;
	ld.global.f32 	%f2, [%rd1];
	setp.ltu.f32 	%p2, %f2, 0f43000000;
	@%p2 bra 	$L__BB0_3;
	neg.f32 	%f10, %f2;
	st.global.f32 	[%rd1], %f10;
	ld.global.f32 	%f12, [%rd2];
$L__BB0_3:
	setp.ltu.f32 	%p3, %f12, 0f43000000;
	@%p3 bra 	$L__BB0_5;
	neg.f32 	%f11, %f12;
	st.global.f32 	[%rd2], %f11;
$L__BB0_5:
	ret;

}


// ===== COMPILED SASS (sm_100) =====

	.target	sm_100

	.elftype	@"ET_EXEC"


//--------------------- .note.nv.tkinfo           --------------------------
	.section	.note.nv.tkinfo,"",@"SHT_NOTE"
	.sectionflags	@"SHF_NOTE_NV_TKINFO"
	.tkinfo
        /*0018*/ 	.word	0x00000002
        /*0030*/ 	.string	""
        /*0030*/ 	.string	"ptxas"
        /*0030*/ 	.string	"Cuda compilation tools, release 13.0, V13.0.88"
        /*0030*/ 	.string	"Build cuda_13.0.r13.0/compiler.36424714_0"
        /*0030*/ 	.string	"-arch sm_100 -m 64 "



//--------------------- .note.nv.cuinfo           --------------------------
	.section	.note.nv.cuinfo,"",@"SHT_NOTE"
	.sectionflags	@"SHF_NOTE_NV_CUINFO"
        /*0018*/ 	.short	0x0002
        /*001a*/ 	.short	0x0064
        /*001c*/ 	.short	0x0082
	.zero		2


//--------------------- .nv.info                  --------------------------
	.section	.nv.info,"",@"SHT_CUDA_INFO"
	.align	4


	//----- nvinfo : EIATTR_REGCOUNT
	.align		4
        /*0000*/ 	.byte	0x04, 0x2f
        /*0002*/ 	.short	(.L_1 - .L_0)
	.align		4
.L_0:
        /*0004*/ 	.word	index@(_Z6flightPfS_S_S_i)
        /*0008*/ 	.word	0x00000010


	//----- nvinfo : EIATTR_FRAME_SIZE
	.align		4
.L_1:
        /*000c*/ 	.byte	0x04, 0x11
        /*000e*/ 	.short	(.L_3 - .L_2)
	.align		4
.L_2:
        /*0010*/ 	.word	index@(_Z6flightPfS_S_S_i)
        /*0014*/ 	.word	0x00000000


	//----- nvinfo : EIATTR_MIN_STACK_SIZE
	.align		4
.L_3:
        /*0018*/ 	.byte	0x04, 0x12
        /*001a*/ 	.short	(.L_5 - .L_4)
	.align		4
.L_4:
        /*001c*/ 	.word	index@(_Z6flightPfS_S_S_i)
        /*0020*/ 	.word	0x00000000
.L_5:


//--------------------- .nv.compat                --------------------------
	.section	.nv.compat,"",@"SHT_CUDA_COMPAT_INFO"
	.align	4
        /*0000*/ 	.byte	0x02, 0x09, 0x00, 0x00, 0x02, 0x02, 0x01, 0x00, 0x02, 0x05, 0x05, 0x00, 0x03, 0x07, 0x01, 0x01
        /*0010*/ 	.byte	0x02, 0x03, 0x00, 0x00, 0x02, 0x06, 0x01, 0x00, 0x04, 0x0b, 0x08, 0x00, 0x01, 0x00, 0x00, 0x00
        /*0020*/ 	.byte	0x00, 0x00, 0x00, 0x00


//--------------------- .nv.info._Z6flightPfS_S_S_i --------------------------
	.section	.nv.info._Z6flightPfS_S_S_i,"",@"SHT_CUDA_INFO"
	.sectionflags	@""
	.align	4


	//----- nvinfo : EIATTR_CUDA_API_VERSION
	.align		4
        /*0000*/ 	.byte	0x04, 0x37
        /*0002*/ 	.short	(.L_7 - .L_6)
.L_6:
        /*0004*/ 	.word	0x00000082


	//----- nvinfo : EIATTR_KPARAM_INFO
	.align		4
.L_7:
        /*0008*/ 	.byte	0x04, 0x17
        /*000a*/ 	.short	(.L_9 - .L_8)
.L_8:
        /*000c*/ 	.word	0x00000000
        /*0010*/ 	.short	0x0004
        /*0012*/ 	.short	0x0020
        /*0014*/ 	.byte	0x00, 0xf0, 0x11, 0x00


	//----- nvinfo : EIATTR_KPARAM_INFO
	.align		4
.L_9:
        /*0018*/ 	.byte	0x04, 0x17
        /*001a*/ 	.short	(.L_11 - .L_10)
.L_10:
        /*001c*/ 	.word	0x00000000
        /*0020*/ 	.short	0x0003
        /*0022*/ 	.short	0x0018
        /*0024*/ 	.byte	0x00, 0xf5, 0x21, 0x00


	//----- nvinfo : EIATTR_KPARAM_INFO
	.align		4
.L_11:
        /*0028*/ 	.byte	0x04, 0x17
        /*002a*/ 	.short	(.L_13 - .L_12)
.L_12:
        /*002c*/ 	.word	0x00000000
        /*0030*/ 	.short	0x0002
        /*0032*/ 	.short	0x0010
        /*0034*/ 	.byte	0x00, 0xf5, 0x21, 0x00


	//----- nvinfo : EIATTR_KPARAM_INFO
	.align		4
.L_13:
        /*0038*/ 	.byte	0x04, 0x17
        /*003a*/ 	.short	(.L_15 - .L_14)
.L_14:
        /*003c*/ 	.word	0x00000000
        /*0040*/ 	.short	0x0001
        /*0042*/ 	.short	0x0008
        /*0044*/ 	.byte	0x00, 0xf5, 0x21, 0x00


	//----- nvinfo : EIATTR_KPARAM_INFO
	.align		4
.L_15:
        /*0048*/ 	.byte	0x04, 0x17
        /*004a*/ 	.short	(.L_17 - .L_16)
.L_16:
        /*004c*/ 	.word	0x00000000
        /*0050*/ 	.short	0x0000
        /*0052*/ 	.short	0x0000
        /*0054*/ 	.byte	0x00, 0xf5, 0x21, 0x00


	//----- nvinfo : EIATTR_SPARSE_MMA_MASK
	.align		4
.L_17:
        /*0058*/ 	.byte	0x03, 0x50
        /*005a*/ 	.short	0x0000


	//----- nvinfo : EIATTR_MAXREG_COUNT
	.align		4
        /*005c*/ 	.byte	0x03, 0x1b
        /*005e*/ 	.short	0x00ff


	//----- nvinfo : EIATTR_MERCURY_ISA_VERSION
	.align		4
        /*0060*/ 	.byte	0x03, 0x5f
        /*0062*/ 	.short	0x0101


	//----- nvinfo : EIATTR_VRC_CTA_INIT_COUNT
	.align		4
        /*0064*/ 	.byte	0x02, 0x4a
	.zero		1
	.zero		1


	//----- nvinfo : EIATTR_EXIT_INSTR_OFFSETS
	.align		4
        /*0068*/ 	.byte	0x04, 0x1c
        /*006a*/ 	.short	(.L_19 - .L_18)


	//   ....[0]....
.L_18:
        /*006c*/ 	.word	0x00000040


	//   ....[1]....
        /*0070*/ 	.word	0x000001f0


	//   ....[2]....
        /*0074*/ 	.word	0x00000220


	//----- nvinfo : EIATTR_CRS_STACK_SIZE
	.align		4
.L_19:
        /*0078*/ 	.byte	0x04, 0x1e
        /*007a*/ 	.short	(.L_21 - .L_20)
.L_20:
        /*007c*/ 	.word	0x00000000


	//----- nvinfo : EIATTR_CBANK_PARAM_SIZE
	.align		4
.L_21:
        /*0080*/ 	.byte	0x03, 0x19
        /*0082*/ 	.short	0x0024


	//----- nvinfo : EIATTR_PARAM_CBANK
	.align		4
        /*0084*/ 	.byte	0x04, 0x0a
        /*0086*/ 	.short	(.L_23 - .L_22)
	.align		4
.L_22:
        /*0088*/ 	.word	index@(.nv.constant0._Z6flightPfS_S_S_i)
        /*008c*/ 	.short	0x0380
        /*008e*/ 	.short	0x0024


	//----- nvinfo : EIATTR_SW_WAR
	.align		4
.L_23:
        /*0090*/ 	.byte	0x04, 0x36
        /*0092*/ 	.short	(.L_25 - .L_24)
.L_24:
        /*0094*/ 	.word	0x00000008
.L_25:


//--------------------- .nv.callgraph             --------------------------
	.section	.nv.callgraph,"",@"SHT_CUDA_CALLGRAPH"
	.align	4
	.sectionentsize	8
	.align		4
        /*0000*/ 	.word	0x00000000
	.align		4
        /*0004*/ 	.word	0xffffffff
	.align		4
        /*0008*/ 	.word	0x00000000
	.align		4
        /*000c*/ 	.word	0xfffffffe
	.align		4
        /*0010*/ 	.word	0x00000000
	.align		4
        /*0014*/ 	.word	0xfffffffd
	.align		4
        /*0018*/ 	.word	0x00000000
	.align		4
        /*001c*/ 	.word	0xfffffffc


//--------------------- .text._Z6flightPfS_S_S_i  --------------------------
	.section	.text._Z6flightPfS_S_S_i,"ax",@progbits
	.align	128
        .global         _Z6flightPfS_S_S_i
        .type           _Z6flightPfS_S_S_i,@function
        .size           _Z6flightPfS_S_S_i,(.L_x_3 - _Z6flightPfS_S_S_i)
        .other          _Z6flightPfS_S_S_i,@"STO_CUDA_ENTRY STV_DEFAULT"
_Z6flightPfS_S_S_i:
.text._Z6flightPfS_S_S_i:
[----:B------:R-:W-:Y:S01]  /*0000*/  LDC R1, c[0x0][0x37c] ;  /* 0x0000df00ff017b82 */ /* 0x000fe20000000800 */
[----:B------:R-:W0:Y:S01]  /*0010*/  S2R R13, SR_TID.X ;  /* 0x00000000000d7919 */ /* 0x000e220000002100 */
[----:B------:R-:W0:Y:S02]  /*0020*/  LDCU UR4, c[0x0][0x3a0] ;  /* 0x00007400ff0477ac */ /* 0x000e240008000800 */
[----:B0-----:R-:W-:-:S13]  /*0030*/  ISETP.GE.AND P0, PT, R13, UR4, PT ;  /* 0x000000040d007c0c */ /* 0x001fda000bf06270 */
[----:B------:R-:W-:Y:S05]  /*0040*/  @P0 EXIT ;  /* 0x000000000000094d */ /* 0x000fea0003800000 */
[----:B------:R-:W0:Y:S01]  /*0050*/  LDC.64 R4, c[0x0][0x390] ;  /* 0x0000e400ff047b82 */ /* 0x000e220000000a00 */
[----:B------:R-:W1:Y:S07]  /*0060*/  LDCU.64 UR4, c[0x0][0x358] ;  /* 0x00006b00ff0477ac */ /* 0x000e6e0008000a00 */
[----:B------:R-:W2:Y:S08]  /*0070*/  LDC.64 R2, c[0x0][0x380] ;  /* 0x0000e000ff027b82 */ /* 0x000eb00000000a00 */
[----:B------:R-:W3:Y:S01]  /*0080*/  LDC.64 R6, c[0x0][0x398] ;  /* 0x0000e600ff067b82 */ /* 0x000ee20000000a00 */
[----:B0-----:R-:W-:-:S07]  /*0090*/  IMAD.WIDE.U32 R4, R13, 0x4, R4 ;  /* 0x000000040d047825 */ /* 0x001fce00078e0004 */
[----:B------:R-:W0:Y:S01]  /*00a0*/  LDC.64 R8, c[0x0][0x388] ;  /* 0x0000e200ff087b82 */ /* 0x000e220000000a00 */
[----:B-1----:R-:W4:Y:S01]  /*00b0*/  LDG.E R4, desc[UR4][R4.64] ;  /* 0x0000000404047981 */ /* 0x002f22000c1e1900 */
[----:B--2---:R-:W-:-:S05]  /*00c0*/  IMAD.WIDE.U32 R2, R13, 0x4, R2 ;  /* 0x000000040d027825 */ /* 0x004fca00078e0002 */
[----:B------:R-:W4:Y:S01]  /*00d0*/  LDG.E R11, desc[UR4][R2.64] ;  /* 0x00000004020b7981 */ /* 0x000f22000c1e1900 */
[----:B---3--:R-:W-:-:S04]  /*00e0*/  IMAD.WIDE.U32 R6, R13, 0x4, R6 ;  /* 0x000000040d067825 */ /* 0x008fc800078e0006 */
[----:B0-----:R-:W-:-:S04]  /*00f0*/  IMAD.WIDE.U32 R8, R13, 0x4, R8 ;  /* 0x000000040d087825 */ /* 0x001fc800078e0008 */
[----:B----4-:R-:W-:-:S05]  /*0100*/  FADD R11, R4, R11 ;  /* 0x0000000b040b7221 */ /* 0x010fca0000000000 */
[----:B------:R0:W-:Y:S04]  /*0110*/  STG.E desc[UR4][R2.64], R11 ;  /* 0x0000000b02007986 */ /* 0x0001e8000c101904 */
[----:B------:R-:W2:Y:S04]  /*0120*/  LDG.E R6, desc[UR4][R6.64] ;  /* 0x0000000406067981 */ /* 0x000ea8000c1e1900 */
[----:B------:R-:W2:Y:S02]  /*0130*/  LDG.E R13, desc[UR4][R8.64] ;  /* 0x00000004080d7981 */ /* 0x000ea4000c1e1900 */
[----:B--2---:R-:W-:-:S05]  /*0140*/  FADD R13, R6, R13 ;  /* 0x0000000d060d7221 */ /* 0x004fca0000000000 */
[----:B------:R0:W-:Y:S04]  /*0150*/  STG.E desc[UR4][R8.64], R13 ;  /* 0x0000000d08007986 */ /* 0x0001e8000c101904 */
[----:B------:R-:W2:Y:S01]  /*0160*/  LDG.E R0, desc[UR4][R2.64] ;  /* 0x0000000402007981 */ /* 0x000ea2000c1e1900 */
[----:B------:R-:W-:Y:S01]  /*0170*/  BSSY.RECONVERGENT B0, `(.L_x_0) ;  /* 0x0000006000007945 */ /* 0x000fe20003800200 */
[----:B--2---:R-:W-:-:S13]  /*0180*/  FSETP.GE.AND P0, PT, R0, 128, PT ;  /* 0x430000000000780b */ /* 0x004fda0003f06000 */
[----:B0-----:R-:W-:Y:S05]  /*0190*/  @!P0 BRA `(.L_x_1) ;  /* 0x00000000000c8947 */ /* 0x001fea0003800000 */
[----:B------:R-:W-:-:S05]  /*01a0*/  FADD R5, -R0, -RZ ;  /* 0x800000ff00057221 */ /* 0x000fca0000000100 */
[----:B------:R0:W-:Y:S04]  /*01b0*/  STG.E desc[UR4][R2.64], R5 ;  /* 0x0000000502007986 */ /* 0x0001e8000c101904 */
[----:B------:R0:W5:Y:S02]  /*01c0*/  LDG.E R13, desc[UR4][R8.64] ;  /* 0x00000004080d7981 */ /* 0x000164000c1e1900 */
.L_x_1:
[----:B------:R-:W-:Y:S05]  /*01d0*/  BSYNC.RECONVERGENT B0 ;  /* 0x0000000000007941 */ /* 0x000fea0003800200 */
.L_x_0:
[----:B-----5:R-:W-:-:S13]  /*01e0*/  FSETP.GE.AND P0, PT, R13, 128, PT ;  /* 0x430000000d00780b */ /* 0x020fda0003f06000 */
[----:B------:R-:W-:Y:S05]  /*01f0*/  @!P0 EXIT ;  /* 0x000000000000894d */ /* 0x000fea0003800000 */
[----:B------:R-:W-:-:S05]  /*0200*/  FADD R13, -R13, -RZ ;  /* 0x800000ff0d0d7221 */ /* 0x000fca0000000100 */
[----:B------:R-:W-:Y:S01]  /*0210*/  STG.E desc[UR4][R8.64], R13 ;  /* 0x0000000d08007986 */ /* 0x000fe2000c101904 */
[----:B------:R-:W-:Y:S05]  /*0220*/  EXIT ;  /* 0x000000000000794d */ /* 0x000fea0003800000 */
.L_x_2:
[----:B------:R-:W-:-:S00]  /*0230*/  BRA `(.L_x_2) ;  /* 0xfffffffc00fc7947 */ /* 0x000fc0000383ffff */
[----:B------:R-:W-:-:S00]  /*0240*/  NOP ;  /* 0x0000000000007918 */ /* 0x000fc00000000000 */
        /* <DEDUP_REMOVED lines=11> */
.L_x_3:


//--------------------- .nv.shared.reserved.0     --------------------------
	.section	.nv.shared.reserved.0,"aw",@nobits
	.weak		__nv_reservedSMEM_offset_0_alias
	.size		__nv_reservedSMEM_offset_0_alias, 0, 64
	.other		__nv_reservedSMEM_offset_0_alias,@"STO_CUDA_RESERVED_SHARED STV_DEFAULT"
__nv_reservedSMEM_offset_0_alias:
	.zero		0
	.zero		64


//--------------------- .nv.constant0._Z6flightPfS_S_S_i --------------------------
	.section	.nv.constant0._Z6flightPfS_S_S_i,"a",@progbits
	.sectionflags	@""
	.align	4
.nv.constant0._Z6flightPfS_S_S_i:
	.zero		932


//--------------------- SYMBOLS --------------------------

	.type		.nv.reservedSmem.offset0,@object
	.size		.nv.reservedSmem.offset0,0x4
